//
// Generated by NVIDIA NVVM Compiler
//
// Compiler Build ID: CL-36424714
// Cuda compilation tools, release 13.0, V13.0.88
// Based on NVVM 20.0.0
//

.version 9.0
.target sm_100
.address_size 64

	// .globl	_Z12gauss_seidel3GFS

.visible .entry _Z12gauss_seidel3GFS(
	.param .align 8 .b8 _Z12gauss_seidel3GFS_param_0[56]
)
{
	.reg .pred 	%p<4>;
	.reg .b32 	%r<8>;
	.reg .b64 	%rd<14>;
	.reg .b64 	%fd<10>;

	ld.param.u64 	%rd3, [_Z12gauss_seidel3GFS_param_0+40];
	ld.param.u64 	%rd2, [_Z12gauss_seidel3GFS_param_0+32];
	ld.param.u64 	%rd1, [_Z12gauss_seidel3GFS_param_0+24];
	ld.param.f64 	%fd1, [_Z12gauss_seidel3GFS_param_0+8];
	ld.param.u32 	%r2, [_Z12gauss_seidel3GFS_param_0];
	mov.u32 	%r3, %ctaid.x;
	mov.u32 	%r4, %ntid.x;
	mov.u32 	%r5, %tid.x;
	mad.lo.s32 	%r1, %r3, %r4, %r5;
	add.s32 	%r6, %r2, -1;
	setp.ge.s32 	%p1, %r1, %r6;
	setp.lt.s32 	%p2, %r1, 1;
	or.pred  	%p3, %p2, %p1;
	@%p3 bra 	$L__BB0_2;
	cvta.to.global.u64 	%rd5, %rd3;
	cvta.to.global.u64 	%rd6, %rd2;
	cvta.to.global.u64 	%rd7, %rd1;
	mul.wide.u32 	%rd8, %r1, 8;
	add.s64 	%rd9, %rd7, %rd8;
	ld.global.f64 	%fd3, [%rd9+8];
	add.s32 	%r7, %r1, -1;
	mul.wide.u32 	%rd10, %r7, 8;
	add.s64 	%rd11, %rd7, %rd10;
	ld.global.f64 	%fd4, [%rd11];
	add.f64 	%fd5, %fd3, %fd4;
	add.s64 	%rd12, %rd5, %rd8;
	ld.global.f64 	%fd6, [%rd12];
	mul.f64 	%fd7, %fd1, %fd6;
	sub.f64 	%fd8, %fd5, %fd7;
	mul.f64 	%fd9, %fd8, 0d3FE0000000000000;
	add.s64 	%rd13, %rd6, %rd8;
	st.global.f64 	[%rd13], %fd9;
$L__BB0_2:
	ret;

}
	// .globl	_Z4copy3GFS
.visible .entry _Z4copy3GFS(
	.param .align 8 .b8 _Z4copy3GFS_param_0[56]
)
{
	.reg .pred 	%p<4>;
	.reg .b32 	%r<7>;
	.reg .b64 	%rd<10>;
	.reg .b64 	%fd<4>;

	ld.param.u64 	%rd2, [_Z4copy3GFS_param_0+32];
	ld.param.u64 	%rd1, [_Z4copy3GFS_param_0+24];
	ld.param.u32 	%r2, [_Z4copy3GFS_param_0];
	mov.u32 	%r3, %ctaid.x;
	mov.u32 	%r4, %ntid.x;
	mov.u32 	%r5, %tid.x;
	mad.lo.s32 	%r1, %r3, %r4, %r5;
	add.s32 	%r6, %r2, -1;
	setp.ge.s32 	%p1, %r1, %r6;
	setp.lt.s32 	%p2, %r1, 1;
	or.pred  	%p3, %p2, %p1;
	@%p3 bra 	$L__BB1_2;
	cvta.to.global.u64 	%rd5, %rd2;
	cvta.to.global.u64 	%rd6, %rd1;
	mul.wide.u32 	%rd7, %r1, 8;
	add.s64 	%rd8, %rd5, %rd7;
	ld.global.f64 	%fd3, [%rd8];
	add.s64 	%rd9, %rd6, %rd7;
	st.global.f64 	[%rd9], %fd3;
$L__BB1_2:
	ret;

}
	// .globl	_Z11error_check3GFS
.visible .entry _Z11error_check3GFS(
	.param .align 8 .b8 _Z11error_check3GFS_param_0[56]
)
{
	.reg .pred 	%p<4>;
	.reg .b32 	%r<9>;
	.reg .b64 	%rd<14>;
	.reg .b64 	%fd<15>;

	ld.param.u64 	%rd4, [_Z11error_check3GFS_param_0+48];
	ld.param.u64 	%rd3, [_Z11error_check3GFS_param_0+40];
	ld.param.u64 	%rd1, [_Z11error_check3GFS_param_0+24];
	ld.param.f64 	%fd2, [_Z11error_check3GFS_param_0+16];
	ld.param.u32 	%r3, [_Z11error_check3GFS_param_0];
	mov.u32 	%r4, %ctaid.x;
	mov.u32 	%r5, %ntid.x;
	mov.u32 	%r6, %tid.x;
	mad.lo.s32 	%r2, %r4, %r5, %r6;
	add.s32 	%r7, %r3, -1;
	setp.ge.s32 	%p1, %r2, %r7;
	setp.lt.s32 	%p2, %r2, 1;
	or.pred  	%p3, %p2, %p1;
	@%p3 bra 	$L__BB2_2;
	cvta.to.global.u64 	%rd5, %rd4;
	cvta.to.global.u64 	%rd6, %rd3;
	cvta.to.global.u64 	%rd7, %rd1;
	mul.wide.u32 	%rd8, %r2, 8;
	add.s64 	%rd9, %rd7, %rd8;
	ld.global.f64 	%fd3, [%rd9+8];
	add.s32 	%r8, %r2, -1;
	mul.wide.u32 	%rd10, %r8, 8;
	add.s64 	%rd11, %rd7, %rd10;
	ld.global.f64 	%fd4, [%rd11];
	add.f64 	%fd5, %fd3, %fd4;
	ld.global.f64 	%fd6, [%rd9];
	add.f64 	%fd7, %fd6, %fd6;
	sub.f64 	%fd8, %fd5, %fd7;
	mul.f64 	%fd9, %fd2, %fd8;
	add.s64 	%rd12, %rd6, %rd8;
	ld.global.f64 	%fd10, [%rd12];
	sub.f64 	%fd11, %fd9, %fd10;
	add.s64 	%rd13, %rd5, %rd8;
	cvt.rn.f64.s32 	%fd12, %r3;
	div.rn.f64 	%fd13, %fd11, %fd12;
	mul.f64 	%fd14, %fd11, %fd13;
	st.global.f64 	[%rd13], %fd14;
$L__BB2_2:
	ret;

}


// ===== COMPILED SASS (sm_100) =====

	.target	sm_100

	.elftype	@"ET_EXEC"


//--------------------- .note.nv.tkinfo           --------------------------
	.section	.note.nv.tkinfo,"",@"SHT_NOTE"
	.sectionflags	@"SHF_NOTE_NV_TKINFO"
	.tkinfo
        /*0018*/ 	.word	0x00000002
        /*0030*/ 	.string	""
        /*0030*/ 	.string	"ptxas"
        /*0030*/ 	.string	"Cuda compilation tools, release 13.0, V13.0.88"
        /*0030*/ 	.string	"Build cuda_13.0.r13.0/compiler.36424714_0"
        /*0030*/ 	.string	"-arch sm_100 -m 64 "



//--------------------- .note.nv.cuinfo           --------------------------
	.section	.note.nv.cuinfo,"",@"SHT_NOTE"
	.sectionflags	@"SHF_NOTE_NV_CUINFO"
        /*0018*/ 	.short	0x0002
        /*001a*/ 	.short	0x0064
        /*001c*/ 	.short	0x0082
	.zero		2


//--------------------- .nv.info                  --------------------------
	.section	.nv.info,"",@"SHT_CUDA_INFO"
	.align	4


	//----- nvinfo : EIATTR_REGCOUNT
	.align		4
        /*0000*/ 	.byte	0x04, 0x2f
        /*0002*/ 	.short	(.L_1 - .L_0)
	.align		4
.L_0:
        /*0004*/ 	.word	index@(_Z12gauss_seidel3GFS)
        /*0008*/ 	.word	0x00000010


	//----- nvinfo : EIATTR_FRAME_SIZE
	.align		4
.L_1:
        /*000c*/ 	.byte	0x04, 0x11
        /*000e*/ 	.short	(.L_3 - .L_2)
	.align		4
.L_2:
        /*0010*/ 	.word	index@(_Z12gauss_seidel3GFS)
        /*0014*/ 	.word	0x00000000


	//----- nvinfo : EIATTR_REGCOUNT
	.align		4
.L_3:
        /*0018*/ 	.byte	0x04, 0x2f
        /*001a*/ 	.short	(.L_5 - .L_4)
	.align		4
.L_4:
        /*001c*/ 	.word	index@(_Z4copy3GFS)
        /*0020*/ 	.word	0x0000000a


	//----- nvinfo : EIATTR_FRAME_SIZE
	.align		4
.L_5:
        /*0024*/ 	.byte	0x04, 0x11
        /*0026*/ 	.short	(.L_7 - .L_6)
	.align		4
.L_6:
        /*0028*/ 	.word	index@(_Z4copy3GFS)
        /*002c*/ 	.word	0x00000000


	//----- nvinfo : EIATTR_REGCOUNT
	.align		4
.L_7:
        /*0030*/ 	.byte	0x04, 0x2f
        /*0032*/ 	.short	(.L_9 - .L_8)
	.align		4
.L_8:
        /*0034*/ 	.word	index@(_Z11error_check3GFS)
        /*0038*/ 	.word	0x0000001a


	//----- nvinfo : EIATTR_FRAME_SIZE
	.align		4
.L_9:
        /*003c*/ 	.byte	0x04, 0x11
        /*003e*/ 	.short	(.L_11 - .L_10)
	.align		4
.L_10:
        /*0040*/ 	.word	index@($__internal_0_$__cuda_sm20_div_rn_f64_full)
        /*0044*/ 	.word	0x00000000


	//----- nvinfo : EIATTR_FRAME_SIZE
	.align		4
.L_11:
        /*0048*/ 	.byte	0x04, 0x11
        /*004a*/ 	.short	(.L_13 - .L_12)
	.align		4
.L_12:
        /*004c*/ 	.word	index@(_Z11error_check3GFS)
        /*0050*/ 	.word	0x00000000


	//----- nvinfo : EIATTR_MIN_STACK_SIZE
	.align		4
.L_13:
        /*0054*/ 	.byte	0x04, 0x12
        /*0056*/ 	.short	(.L_15 - .L_14)
	.align		4
.L_14:
        /*0058*/ 	.word	index@(_Z11error_check3GFS)
        /*005c*/ 	.word	0x00000000


	//----- nvinfo : EIATTR_MIN_STACK_SIZE
	.align		4
.L_15:
        /*0060*/ 	.byte	0x04, 0x12
        /*0062*/ 	.short	(.L_17 - .L_16)
	.align		4
.L_16:
        /*0064*/ 	.word	index@(_Z4copy3GFS)
        /*0068*/ 	.word	0x00000000


	//----- nvinfo : EIATTR_MIN_STACK_SIZE
	.align		4
.L_17:
        /*006c*/ 	.byte	0x04, 0x12
        /*006e*/ 	.short	(.L_19 - .L_18)
	.align		4
.L_18:
        /*0070*/ 	.word	index@(_Z12gauss_seidel3GFS)
        /*0074*/ 	.word	0x00000000
.L_19:


//--------------------- .nv.compat                --------------------------
	.section	.nv.compat,"",@"SHT_CUDA_COMPAT_INFO"
	.align	4
        /*0000*/ 	.byte	0x02, 0x09, 0x00, 0x00, 0x02, 0x02, 0x01, 0x00, 0x02, 0x05, 0x05, 0x00, 0x03, 0x07, 0x01, 0x01
        /*0010*/ 	.byte	0x02, 0x03, 0x00, 0x00, 0x02, 0x06, 0x01, 0x00, 0x04, 0x0b, 0x08, 0x00, 0x01, 0x00, 0x00, 0x00
        /*0020*/ 	.byte	0x00, 0x00, 0x00, 0x00


//--------------------- .nv.info._Z11error_check3GFS --------------------------
	.section	.nv.info._Z11error_check3GFS,"",@"SHT_CUDA_INFO"
	.sectionflags	@""
	.align	4


	//----- nvinfo : EIATTR_CUDA_API_VERSION
	.align		4
        /*0000*/ 	.byte	0x04, 0x37
        /*0002*/ 	.short	(.L_21 - .L_20)
.L_20:
        /*0004*/ 	.word	0x00000082


	//----- nvinfo : EIATTR_KPARAM_INFO
	.align		4
.L_21:
        /*0008*/ 	.byte	0x04, 0x17
        /*000a*/ 	.short	(.L_23 - .L_22)
.L_22:
        /*000c*/ 	.word	0x00000000
        /*0010*/ 	.short	0x0000
        /*0012*/ 	.short	0x0000
        /*0014*/ 	.byte	0x00, 0xf0, 0xe1, 0x00


	//----- nvinfo : EIATTR_SPARSE_MMA_MASK
	.align		4
.L_23:
        /*0018*/ 	.byte	0x03, 0x50
        /*001a*/ 	.short	0x0000


	//----- nvinfo : EIATTR_MAXREG_COUNT
	.align		4
        /*001c*/ 	.byte	0x03, 0x1b
        /*001e*/ 	.short	0x00ff


	//----- nvinfo : EIATTR_MERCURY_ISA_VERSION
	.align		4
        /*0020*/ 	.byte	0x03, 0x5f
        /*0022*/ 	.short	0x0101


	//----- nvinfo : EIATTR_VRC_CTA_INIT_COUNT
	.align		4
        /*0024*/ 	.byte	0x02, 0x4a
	.zero		1
	.zero		1


	//----- nvinfo : EIATTR_EXIT_INSTR_OFFSETS
	.align		4
        /*0028*/ 	.byte	0x04, 0x1c
        /*002a*/ 	.short	(.L_25 - .L_24)


	//   ....[0]....
.L_24:
        /*002c*/ 	.word	0x00000090


	//   ....[1]....
        /*0030*/ 	.word	0x00000330


	//----- nvinfo : EIATTR_CRS_STACK_SIZE
	.align		4
.L_25:
        /*0034*/ 	.byte	0x04, 0x1e
        /*0036*/ 	.short	(.L_27 - .L_26)
.L_26:
        /*0038*/ 	.word	0x00000000


	//----- nvinfo : EIATTR_CBANK_PARAM_SIZE
	.align		4
.L_27:
        /*003c*/ 	.byte	0x03, 0x19
        /*003e*/ 	.short	0x0038


	//----- nvinfo : EIATTR_PARAM_CBANK
	.align		4
        /*0040*/ 	.byte	0x04, 0x0a
        /*0042*/ 	.short	(.L_29 - .L_28)
	.align		4
.L_28:
        /*0044*/ 	.word	index@(.nv.constant0._Z11error_check3GFS)
        /*0048*/ 	.short	0x0380
        /*004a*/ 	.short	0x0038


	//----- nvinfo : EIATTR_SW_WAR
	.align		4
.L_29:
        /*004c*/ 	.byte	0x04, 0x36
        /*004e*/ 	.short	(.L_31 - .L_30)
.L_30:
        /*0050*/ 	.word	0x00000008
.L_31:


//--------------------- .nv.info._Z4copy3GFS      --------------------------
	.section	.nv.info._Z4copy3GFS,"",@"SHT_CUDA_INFO"
	.sectionflags	@""
	.align	4


	//----- nvinfo : EIATTR_CUDA_API_VERSION
	.align		4
        /*0000*/ 	.byte	0x04, 0x37
        /*0002*/ 	.short	(.L_33 - .L_32)
.L_32:
        /*0004*/ 	.word	0x00000082


	//----- nvinfo : EIATTR_KPARAM_INFO
	.align		4
.L_33:
        /*0008*/ 	.byte	0x04, 0x17
        /*000a*/ 	.short	(.L_35 - .L_34)
.L_34:
        /*000c*/ 	.word	0x00000000
        /*0010*/ 	.short	0x0000
        /*0012*/ 	.short	0x0000
        /*0014*/ 	.byte	0x00, 0xf0, 0xe1, 0x00


	//----- nvinfo : EIATTR_SPARSE_MMA_MASK
	.align		4
.L_35:
        /*0018*/ 	.byte	0x03, 0x50
        /*001a*/ 	.short	0x0000


	//----- nvinfo : EIATTR_MAXREG_COUNT
	.align		4
        /*001c*/ 	.byte	0x03, 0x1b
        /*001e*/ 	.short	0x00ff


	//----- nvinfo : EIATTR_MERCURY_ISA_VERSION
	.align		4
        /*0020*/ 	.byte	0x03, 0x5f
        /*0022*/ 	.short	0x0101


	//----- nvinfo : EIATTR_VRC_CTA_INIT_COUNT
	.align		4
        /*0024*/ 	.byte	0x02, 0x4a
	.zero		1
	.zero		1


	//----- nvinfo : EIATTR_EXIT_INSTR_OFFSETS
	.align		4
        /*0028*/ 	.byte	0x04, 0x1c
        /*002a*/ 	.short	(.L_37 - .L_36)


	//   ....[0]....
.L_36:
        /*002c*/ 	.word	0x00000090


	//   ....[1]....
        /*0030*/ 	.word	0x00000110


	//----- nvinfo : EIATTR_CBANK_PARAM_SIZE
	.align		4
.L_37:
        /*0034*/ 	.byte	0x03, 0x19
        /*0036*/ 	.short	0x0038


	//----- nvinfo : EIATTR_PARAM_CBANK
	.align		4
        /*0038*/ 	.byte	0x04, 0x0a
        /*003a*/ 	.short	(.L_39 - .L_38)
	.align		4
.L_38:
        /*003c*/ 	.word	index@(.nv.constant0._Z4copy3GFS)
        /*0040*/ 	.short	0x0380
        /*0042*/ 	.short	0x0038


	//----- nvinfo : EIATTR_SW_WAR
	.align		4
.L_39:
        /*0044*/ 	.byte	0x04, 0x36
        /*0046*/ 	.short	(.L_41 - .L_40)
.L_40:
        /*0048*/ 	.word	0x00000008
.L_41:


//--------------------- .nv.info._Z12gauss_seidel3GFS --------------------------
	.section	.nv.info._Z12gauss_seidel3GFS,"",@"SHT_CUDA_INFO"
	.sectionflags	@""
	.align	4


	//----- nvinfo : EIATTR_CUDA_API_VERSION
	.align		4
        /*0000*/ 	.byte	0x04, 0x37
        /*0002*/ 	.short	(.L_43 - .L_42)
.L_42:
        /*0004*/ 	.word	0x00000082


	//----- nvinfo : EIATTR_KPARAM_INFO
	.align		4
.L_43:
        /*0008*/ 	.byte	0x04, 0x17
        /*000a*/ 	.short	(.L_45 - .L_44)
.L_44:
        /*000c*/ 	.word	0x00000000
        /*0010*/ 	.short	0x0000
        /*0012*/ 	.short	0x0000
        /*0014*/ 	.byte	0x00, 0xf0, 0xe1, 0x00


	//----- nvinfo : EIATTR_SPARSE_MMA_MASK
	.align		4
.L_45:
        /*0018*/ 	.byte	0x03, 0x50
        /*001a*/ 	.short	0x0000


	//----- nvinfo : EIATTR_MAXREG_COUNT
	.align		4
        /*001c*/ 	.byte	0x03, 0x1b
        /*001e*/ 	.short	0x00ff


	//----- nvinfo : EIATTR_MERCURY_ISA_VERSION
	.align		4
        /*0020*/ 	.byte	0x03, 0x5f
        /*0022*/ 	.short	0x0101


	//----- nvinfo : EIATTR_VRC_CTA_INIT_COUNT
	.align		4
        /*0024*/ 	.byte	0x02, 0x4a
	.zero		1
	.zero		1


	//----- nvinfo : EIATTR_EXIT_INSTR_OFFSETS
	.align		4
        /*0028*/ 	.byte	0x04, 0x1c
        /*002a*/ 	.short	(.L_47 - .L_46)


	//   ....[0]....
.L_46:
        /*002c*/ 	.word	0x00000090


	//   ....[1]....
        /*0030*/ 	.word	0x000001b0


	//----- nvinfo : EIATTR_CBANK_PARAM_SIZE
	.align		4
.L_47:
        /*0034*/ 	.byte	0x03, 0x19
        /*0036*/ 	.short	0x0038


	//----- nvinfo : EIATTR_PARAM_CBANK
	.align		4
        /*0038*/ 	.byte	0x04, 0x0a
        /*003a*/ 	.short	(.L_49 - .L_48)
	.align		4
.L_48:
        /*003c*/ 	.word	index@(.nv.constant0._Z12gauss_seidel3GFS)
        /*0040*/ 	.short	0x0380
        /*0042*/ 	.short	0x0038


	//----- nvinfo : EIATTR_SW_WAR
	.align		4
.L_49:
        /*0044*/ 	.byte	0x04, 0x36
        /*0046*/ 	.short	(.L_51 - .L_50)
.L_50:
        /*0048*/ 	.word	0x00000008
.L_51:


//--------------------- .nv.callgraph             --------------------------
	.section	.nv.callgraph,"",@"SHT_CUDA_CALLGRAPH"
	.align	4
	.sectionentsize	8
	.align		4
        /*0000*/ 	.word	0x00000000
	.align		4
        /*0004*/ 	.word	0xffffffff
	.align		4
        /*0008*/ 	.word	0x00000000
	.align		4
        /*000c*/ 	.word	0xfffffffe
	.align		4
        /*0010*/ 	.word	0x00000000
	.align		4
        /*0014*/ 	.word	0xfffffffd
	.align		4
        /*0018*/ 	.word	0x00000000
	.align		4
        /*001c*/ 	.word	0xfffffffc


//--------------------- .text._Z11error_check3GFS --------------------------
	.section	.text._Z11error_check3GFS,"ax",@progbits
	.align	128
        .global         _Z11error_check3GFS
        .type           _Z11error_check3GFS,@function
        .size           _Z11error_check3GFS,(.L_x_10 - _Z11error_check3GFS)
        .other          _Z11error_check3GFS,@"STO_CUDA_ENTRY STV_DEFAULT"
_Z11error_check3GFS:
.text._Z11error_check3GFS:
[----:B------:R-:W-:Y:S01]  /*0000*/  LDC R1, c[0x0][0x37c] ;  /* 0x0000df00ff017b82 */ /* 0x000fe20000000800 */
[----:B------:R-:W0:Y:S07]  /*0010*/  S2R R3, SR_TID.X ;  /* 0x0000000000037919 */ /* 0x000e2e0000002100 */
[----:B------:R-:W0:Y:S01]  /*0020*/  S2UR UR5, SR_CTAID.X ;  /* 0x00000000000579c3 */ /* 0x000e220000002500 */
[----:B------:R-:W1:Y:S07]  /*0030*/  LDCU UR6, c[0x0][0x380] ;  /* 0x00007000ff0677ac */ /* 0x000e6e0008000800 */
[----:B------:R-:W0:Y:S01]  /*0040*/  LDC R6, c[0x0][0x360] ;  /* 0x0000d800ff067b82 */ /* 0x000e220000000800 */
[----:B-1----:R-:W-:Y:S01]  /*0050*/  UIADD3 UR4, UPT, UPT, UR6, -0x1, URZ ;  /* 0xffffffff06047890 */ /* 0x002fe2000fffe0ff */
[----:B0-----:R-:W-:-:S05]  /*0060*/  IMAD R6, R6, UR5, R3 ;  /* 0x0000000506067c24 */ /* 0x001fca000f8e0203 */
[----:B------:R-:W-:-:S04]  /*0070*/  ISETP.GE.AND P0, PT, R6, UR4, PT ;  /* 0x0000000406007c0c */ /* 0x000fc8000bf06270 */
[----:B------:R-:W-:-:S13]  /*0080*/  ISETP.LT.OR P0, PT, R6, 0x1, P0 ;  /* 0x000000010600780c */ /* 0x000fda0000701670 */
[----:B------:R-:W-:Y:S05]  /*0090*/  @P0 EXIT ;  /* 0x000000000000094d */ /* 0x000fea0003800000 */
[----:B------:R-:W0:Y:S01]  /*00a0*/  LDC.64 R10, c[0x0][0x398] ;  /* 0x0000e600ff0a7b82 */ /* 0x000e220000000a00 */
[----:B------:R-:W1:Y:S01]  /*00b0*/  LDCU.64 UR4, c[0x0][0x358] ;  /* 0x00006b00ff0477ac */ /* 0x000e620008000a00 */
[----:B------:R-:W-:-:S06]  /*00c0*/  VIADD R15, R6, 0xffffffff ;  /* 0xffffffff060f7836 */ /* 0x000fcc0000000000 */
[----:B------:R-:W2:Y:S01]  /*00d0*/  LDC.64 R2, c[0x0][0x3a8] ;  /* 0x0000ea00ff027b82 */ /* 0x000ea20000000a00 */
[----:B------:R-:W3:Y:S01]  /*00e0*/  I2F.F64 R8, UR6 ;  /* 0x0000000600087d12 */ /* 0x000ee20008201c00 */
[----:B------:R-:W-:-:S06]  /*00f0*/  IMAD.MOV.U32 R18, RZ, RZ, 0x1 ;  /* 0x00000001ff127424 */ /* 0x000fcc00078e00ff */
[----:B------:R-:W4:Y:S01]  /*0100*/  LDC.64 R4, c[0x0][0x390] ;  /* 0x0000e400ff047b82 */ /* 0x000f220000000a00 */
[----:B0-----:R-:W-:-:S04]  /*0110*/  IMAD.WIDE.U32 R14, R15, 0x8, R10 ;  /* 0x000000080f0e7825 */ /* 0x001fc800078e000a */
[C---:B------:R-:W-:Y:S02]  /*0120*/  IMAD.WIDE.U32 R10, R6.reuse, 0x8, R10 ;  /* 0x00000008060a7825 */ /* 0x040fe400078e000a */
[----:B-1----:R-:W5:Y:S04]  /*0130*/  LDG.E.64 R14, desc[UR4][R14.64] ;  /* 0x000000040e0e7981 */ /* 0x002f68000c1e1b00 */
[----:B------:R-:W5:Y:S04]  /*0140*/  LDG.E.64 R12, desc[UR4][R10.64+0x8] ;  /* 0x000008040a0c7981 */ /* 0x000f68000c1e1b00 */
[----:B------:R0:W4:Y:S01]  /*0150*/  LDG.E.64 R16, desc[UR4][R10.64] ;  /* 0x000000040a107981 */ /* 0x000122000c1e1b00 */
[----:B--2---:R-:W-:-:S06]  /*0160*/  IMAD.WIDE.U32 R2, R6, 0x8, R2 ;  /* 0x0000000806027825 */ /* 0x004fcc00078e0002 */
[----:B------:R-:W2:Y:S01]  /*0170*/  LDG.E.64 R2, desc[UR4][R2.64] ;  /* 0x0000000402027981 */ /* 0x000ea2000c1e1b00 */
[----:B---3--:R-:W1:Y:S01]  /*0180*/  MUFU.RCP64H R19, R9 ;  /* 0x0000000900137308 */ /* 0x008e620000001800 */
[----:B------:R-:W-:Y:S01]  /*0190*/  BSSY.RECONVERGENT B0, `(.L_x_0) ;  /* 0x0000017000007945 */ /* 0x000fe20003800200 */
[----:B-1----:R-:W-:-:S08]  /*01a0*/  DFMA R20, -R8, R18, 1 ;  /* 0x3ff000000814742b */ /* 0x002fd00000000112 */
[----:B------:R-:W-:-:S08]  /*01b0*/  DFMA R20, R20, R20, R20 ;  /* 0x000000141414722b */ /* 0x000fd00000000014 */
[----:B------:R-:W-:-:S08]  /*01c0*/  DFMA R20, R18, R20, R18 ;  /* 0x000000141214722b */ /* 0x000fd00000000012 */
[----:B0-----:R-:W-:-:S08]  /*01d0*/  DFMA R10, -R8, R20, 1 ;  /* 0x3ff00000080a742b */ /* 0x001fd00000000114 */
[----:B------:R-:W-:Y:S02]  /*01e0*/  DFMA R10, R20, R10, R20 ;  /* 0x0000000a140a722b */ /* 0x000fe40000000014 */
[----:B-----5:R-:W-:Y:S01]  /*01f0*/  DADD R12, R12, R14 ;  /* 0x000000000c0c7229 */ /* 0x020fe2000000000e */
[----:B------:R-:W0:Y:S01]  /*0200*/  LDC.64 R14, c[0x0][0x3b0] ;  /* 0x0000ec00ff0e7b82 */ /* 0x000e220000000a00 */
[----:B----4-:R-:W-:-:S08]  /*0210*/  DADD R16, R16, R16 ;  /* 0x0000000010107229 */ /* 0x010fd00000000010 */
[----:B------:R-:W-:-:S08]  /*0220*/  DADD R12, R12, -R16 ;  /* 0x000000000c0c7229 */ /* 0x000fd00000000810 */
[----:B--2---:R-:W-:Y:S01]  /*0230*/  DFMA R4, R12, R4, -R2 ;  /* 0x000000040c04722b */ /* 0x004fe20000000802 */
[----:B0-----:R-:W-:-:S07]  /*0240*/  IMAD.WIDE.U32 R6, R6, 0x8, R14 ;  /* 0x0000000806067825 */ /* 0x001fce00078e000e */
[----:B------:R-:W-:Y:S02]  /*0250*/  DMUL R2, R4, R10 ;  /* 0x0000000a04027228 */ /* 0x000fe40000000000 */
[----:B------:R-:W-:-:S06]  /*0260*/  FSETP.GEU.AND P1, PT, |R5|, 6.5827683646048100446e-37, PT ;  /* 0x036000000500780b */ /* 0x000fcc0003f2e200 */
[----:B------:R-:W-:-:S08]  /*0270*/  DFMA R12, -R8, R2, R4 ;  /* 0x00000002080c722b */ /* 0x000fd00000000104 */
[----:B------:R-:W-:-:S10]  /*0280*/  DFMA R2, R10, R12, R2 ;  /* 0x0000000c0a02722b */ /* 0x000fd40000000002 */
[----:B------:R-:W-:-:S05]  /*0290*/  FFMA R0, RZ, R9, R3 ;  /* 0x00000009ff007223 */ /* 0x000fca0000000003 */
[----:B------:R-:W-:-:S13]  /*02a0*/  FSETP.GT.AND P0, PT, |R0|, 1.469367938527859385e-39, PT ;  /* 0x001000000000780b */ /* 0x000fda0003f04200 */
[----:B------:R-:W-:Y:S05]  /*02b0*/  @P0 BRA P1, `(.L_x_1) ;  /* 0x0000000000100947 */ /* 0x000fea0000800000 */
[----:B------:R-:W-:-:S07]  /*02c0*/  MOV R0, 0x2e0 ;  /* 0x000002e000007802 */ /* 0x000fce0000000f00 */
[----:B------:R-:W-:Y:S05]  /*02d0*/  CALL.REL.NOINC `($__internal_0_$__cuda_sm20_div_rn_f64_full) ;  /* 0x0000000000187944 */ /* 0x000fea0003c00000 */
[----:B------:R-:W-:Y:S02]  /*02e0*/  IMAD.MOV.U32 R2, RZ, RZ, R12 ;  /* 0x000000ffff027224 */ /* 0x000fe400078e000c */
[----:B------:R-:W-:-:S07]  /*02f0*/  IMAD.MOV.U32 R3, RZ, RZ, R13 ;  /* 0x000000ffff037224 */ /* 0x000fce00078e000d */
.L_x_1:
[----:B------:R-:W-:Y:S05]  /*0300*/  BSYNC.RECONVERGENT B0 ;  /* 0x0000000000007941 */ /* 0x000fea0003800200 */
.L_x_0:
[----:B------:R-:W-:-:S07]  /*0310*/  DMUL R2, R4, R2 ;  /* 0x0000000204027228 */ /* 0x000fce0000000000 */
[----:B------:R-:W-:Y:S01]  /*0320*/  STG.E.64 desc[UR4][R6.64], R2 ;  /* 0x0000000206007986 */ /* 0x000fe2000c101b04 */
[----:B------:R-:W-:Y:S05]  /*0330*/  EXIT ;  /* 0x000000000000794d */ /* 0x000fea0003800000 */
        .weak           $__internal_0_$__cuda_sm20_div_rn_f64_full
        .type           $__internal_0_$__cuda_sm20_div_rn_f64_full,@function
        .size           $__internal_0_$__cuda_sm20_div_rn_f64_full,(.L_x_10 - $__internal_0_$__cuda_sm20_div_rn_f64_full)
$__internal_0_$__cuda_sm20_div_rn_f64_full:
[C---:B------:R-:W-:Y:S01]  /*0340*/  FSETP.GEU.AND P0, PT, |R9|.reuse, 1.469367938527859385e-39, PT ;  /* 0x001000000900780b */ /* 0x040fe20003f0e200 */
[--C-:B------:R-:W-:Y:S01]  /*0350*/  IMAD.MOV.U32 R10, RZ, RZ, R8.reuse ;  /* 0x000000ffff0a7224 */ /* 0x100fe200078e0008 */
[----:B------:R-:W-:Y:S01]  /*0360*/  LOP3.LUT R2, R9, 0x800fffff, RZ, 0xc0, !PT ;  /* 0x800fffff09027812 */ /* 0x000fe200078ec0ff */
[----:B------:R-:W-:Y:S01]  /*0370*/  IMAD.MOV.U32 R11, RZ, RZ, R9 ;  /* 0x000000ffff0b7224 */ /* 0x000fe200078e0009 */
[C---:B------:R-:W-:Y:S01]  /*0380*/  FSETP.GEU.AND P2, PT, |R5|.reuse, 1.469367938527859385e-39, PT ;  /* 0x001000000500780b */ /* 0x040fe20003f4e200 */
[----:B------:R-:W-:Y:S01]  /*0390*/  IMAD.MOV.U32 R16, RZ, RZ, 0x1 ;  /* 0x00000001ff107424 */ /* 0x000fe200078e00ff */
[----:B------:R-:W-:Y:S01]  /*03a0*/  LOP3.LUT R3, R2, 0x3ff00000, RZ, 0xfc, !PT ;  /* 0x3ff0000002037812 */ /* 0x000fe200078efcff */
[----:B------:R-:W-:Y:S01]  /*03b0*/  IMAD.MOV.U32 R2, RZ, RZ, R8 ;  /* 0x000000ffff027224 */ /* 0x000fe200078e0008 */
[----:B------:R-:W-:Y:S01]  /*03c0*/  LOP3.LUT R12, R5, 0x7ff00000, RZ, 0xc0, !PT ;  /* 0x7ff00000050c7812 */ /* 0x000fe200078ec0ff */
[----:B------:R-:W-:Y:S01]  /*03d0*/  IMAD.MOV.U32 R8, RZ, RZ, R4 ;  /* 0x000000ffff087224 */ /* 0x000fe200078e0004 */
[----:B------:R-:W-:Y:S03]  /*03e0*/  BSSY.RECONVERGENT B1, `(.L_x_2) ;  /* 0x0000050000017945 */ /* 0x000fe60003800200 */
[----:B------:R-:W-:-:S04]  /*03f0*/  @!P0 DMUL R2, R10, 8.98846567431157953865e+307 ;  /* 0x7fe000000a028828 */ /* 0x000fc80000000000 */
[----:B------:R-:W-:Y:S02]  /*0400*/  @!P2 LOP3.LUT R13, R11, 0x7ff00000, RZ, 0xc0, !PT ;  /* 0x7ff000000b0da812 */ /* 0x000fe400078ec0ff */
[----:B------:R-:W0:Y:S02]  /*0410*/  MUFU.RCP64H R17, R3 ;  /* 0x0000000300117308 */ /* 0x000e240000001800 */
[----:B------:R-:W-:Y:S01]  /*0420*/  @!P2 ISETP.GE.U32.AND P3, PT, R12, R13, PT ;  /* 0x0000000d0c00a20c */ /* 0x000fe20003f66070 */
[----:B------:R-:W-:Y:S01]  /*0430*/  IMAD.MOV.U32 R13, RZ, RZ, 0x1ca00000 ;  /* 0x1ca00000ff0d7424 */ /* 0x000fe200078e00ff */
[----:B0-----:R-:W-:-:S08]  /*0440*/  DFMA R14, R16, -R2, 1 ;  /* 0x3ff00000100e742b */ /* 0x001fd00000000802 */
[----:B------:R-:W-:Y:S01]  /*0450*/  DFMA R18, R14, R14, R14 ;  /* 0x0000000e0e12722b */ /* 0x000fe2000000000e */
[----:B------:R-:W-:-:S04]  /*0460*/  LOP3.LUT R15, R9, 0x7ff00000, RZ, 0xc0, !PT ;  /* 0x7ff00000090f7812 */ /* 0x000fc800078ec0ff */
[----:B------:R-:W-:-:S03]  /*0470*/  ISETP.GE.U32.AND P1, PT, R12, R15, PT ;  /* 0x0000000f0c00720c */ /* 0x000fc60003f26070 */
[----:B------:R-:W-:Y:S01]  /*0480*/  DFMA R16, R16, R18, R16 ;  /* 0x000000121010722b */ /* 0x000fe20000000010 */
[C---:B------:R-:W-:Y:S01]  /*0490*/  @!P2 SEL R19, R13.reuse, 0x63400000, !P3 ;  /* 0x634000000d13a807 */ /* 0x040fe20005800000 */
[----:B------:R-:W-:Y:S01]  /*04a0*/  @!P2 IMAD.MOV.U32 R18, RZ, RZ, RZ ;  /* 0x000000ffff12a224 */ /* 0x000fe200078e00ff */
[----:B------:R-:W-:Y:S02]  /*04b0*/  SEL R9, R13, 0x63400000, !P1 ;  /* 0x634000000d097807 */ /* 0x000fe40004800000 */
[--C-:B------:R-:W-:Y:S02]  /*04c0*/  @!P2 LOP3.LUT R19, R19, 0x80000000, R5.reuse, 0xf8, !PT ;  /* 0x800000001313a812 */ /* 0x100fe400078ef805 */
[----:B------:R-:W-:Y:S01]  /*04d0*/  LOP3.LUT R9, R9, 0x800fffff, R5, 0xf8, !PT ;  /* 0x800fffff09097812 */ /* 0x000fe200078ef805 */
[----:B------:R-:W-:Y:S01]  /*04e0*/  DFMA R20, R16, -R2, 1 ;  /* 0x3ff000001014742b */ /* 0x000fe20000000802 */
[----:B------:R-:W-:-:S06]  /*04f0*/  @!P2 LOP3.LUT R19, R19, 0x100000, RZ, 0xfc, !PT ;  /* 0x001000001313a812 */ /* 0x000fcc00078efcff */
[----:B------:R-:W-:Y:S02]  /*0500*/  @!P2 DFMA R8, R8, 2, -R18 ;  /* 0x400000000808a82b */ /* 0x000fe40000000812 */
[----:B------:R-:W-:Y:S01]  /*0510*/  DFMA R16, R16, R20, R16 ;  /* 0x000000141010722b */ /* 0x000fe20000000010 */
[----:B------:R-:W-:Y:S02]  /*0520*/  IMAD.MOV.U32 R20, RZ, RZ, R12 ;  /* 0x000000ffff147224 */ /* 0x000fe400078e000c */
[----:B------:R-:W-:Y:S01]  /*0530*/  IMAD.MOV.U32 R21, RZ, RZ, R15 ;  /* 0x000000ffff157224 */ /* 0x000fe200078e000f */
[----:B------:R-:W-:-:S04]  /*0540*/  @!P0 LOP3.LUT R21, R3, 0x7ff00000, RZ, 0xc0, !PT ;  /* 0x7ff0000003158812 */ /* 0x000fc800078ec0ff */
[----:B------:R-:W-:Y:S01]  /*0550*/  @!P2 LOP3.LUT R20, R9, 0x7ff00000, RZ, 0xc0, !PT ;  /* 0x7ff000000914a812 */ /* 0x000fe200078ec0ff */
[----:B------:R-:W-:Y:S01]  /*0560*/  DMUL R18, R16, R8 ;  /* 0x0000000810127228 */ /* 0x000fe20000000000 */
[----:B------:R-:W-:-:S03]  /*0570*/  VIADD R23, R21, 0xffffffff ;  /* 0xffffffff15177836 */ /* 0x000fc60000000000 */
[----:B------:R-:W-:-:S04]  /*0580*/  VIADD R22, R20, 0xffffffff ;  /* 0xffffffff14167836 */ /* 0x000fc80000000000 */
[----:B------:R-:W-:Y:S01]  /*0590*/  DFMA R14, R18, -R2, R8 ;  /* 0x80000002120e722b */ /* 0x000fe20000000008 */
[----:B------:R-:W-:-:S04]  /*05a0*/  ISETP.GT.U32.AND P0, PT, R22, 0x7feffffe, PT ;  /* 0x7feffffe1600780c */ /* 0x000fc80003f04070 */
[----:B------:R-:W-:-:S03]  /*05b0*/  ISETP.GT.U32.OR P0, PT, R23, 0x7feffffe, P0 ;  /* 0x7feffffe1700780c */ /* 0x000fc60000704470 */
[----:B------:R-:W-:-:S10]  /*05c0*/  DFMA R14, R16, R14, R18 ;  /* 0x0000000e100e722b */ /* 0x000fd40000000012 */
[----:B------:R-:W-:Y:S05]  /*05d0*/  @P0 BRA `(.L_x_3) ;  /* 0x00000000006c0947 */ /* 0x000fea0003800000 */
[----:B------:R-:W-:-:S04]  /*05e0*/  LOP3.LUT R17, R11, 0x7ff00000, RZ, 0xc0, !PT ;  /* 0x7ff000000b117812 */ /* 0x000fc800078ec0ff */
[CC--:B------:R-:W-:Y:S02]  /*05f0*/  VIADDMNMX R16, R12.reuse, -R17.reuse, 0xb9600000, !PT ;  /* 0xb96000000c107446 */ /* 0x0c0fe40007800911 */
[----:B------:R-:W-:Y:S02]  /*0600*/  ISETP.GE.U32.AND P0, PT, R12, R17, PT ;  /* 0x000000110c00720c */ /* 0x000fe40003f06070 */
[----:B------:R-:W-:Y:S02]  /*0610*/  VIMNMX R16, PT, PT, R16, 0x46a00000, PT ;  /* 0x46a0000010107848 */ /* 0x000fe40003fe0100 */
[----:B------:R-:W-:-:S05]  /*0620*/  SEL R13, R13, 0x63400000, !P0 ;  /* 0x634000000d0d7807 */ /* 0x000fca0004000000 */
[----:B------:R-:W-:Y:S02]  /*0630*/  IMAD.IADD R18, R16, 0x1, -R13 ;  /* 0x0000000110127824 */ /* 0x000fe400078e0a0d */
[----:B------:R-:W-:Y:S02]  /*0640*/  IMAD.MOV.U32 R16, RZ, RZ, RZ ;  /* 0x000000ffff107224 */ /* 0x000fe400078e00ff */
[----:B------:R-:W-:-:S06]  /*0650*/  VIADD R17, R18, 0x7fe00000 ;  /* 0x7fe0000012117836 */ /* 0x000fcc0000000000 */
[----:B------:R-:W-:-:S10]  /*0660*/  DMUL R12, R14, R16 ;  /* 0x000000100e0c7228 */ /* 0x000fd40000000000 */
[----:B------:R-:W-:-:S13]  /*0670*/  FSETP.GTU.AND P0, PT, |R13|, 1.469367938527859385e-39, PT ;  /* 0x001000000d00780b */ /* 0x000fda0003f0c200 */
[----:B------:R-:W-:Y:S05]  /*0680*/  @P0 BRA `(.L_x_4) ;  /* 0x0000000000940947 */ /* 0x000fea0003800000 */
[----:B------:R-:W-:Y:S01]  /*0690*/  DFMA R2, R14, -R2, R8 ;  /* 0x800000020e02722b */ /* 0x000fe20000000008 */
[----:B------:R-:W-:-:S09]  /*06a0*/  IMAD.MOV.U32 R16, RZ, RZ, RZ ;  /* 0x000000ffff107224 */ /* 0x000fd200078e00ff */
[C---:B------:R-:W-:Y:S02]  /*06b0*/  FSETP.NEU.AND P0, PT, R3.reuse, RZ, PT ;  /* 0x000000ff0300720b */ /* 0x040fe40003f0d000 */
[----:B------:R-:W-:-:S04]  /*06c0*/  LOP3.LUT R11, R3, 0x80000000, R11, 0x48, !PT ;  /* 0x80000000030b7812 */ /* 0x000fc800078e480b */
[----:B------:R-:W-:-:S07]  /*06d0*/  LOP3.LUT R17, R11, R17, RZ, 0xfc, !PT ;  /* 0x000000110b117212 */ /* 0x000fce00078efcff */
[----:B------:R-:W-:Y:S05]  /*06e0*/  @!P0 BRA `(.L_x_4) ;  /* 0x00000000007c8947 */ /* 0x000fea0003800000 */
[----:B------:R-:W-:Y:S02]  /*06f0*/  IMAD.MOV R3, RZ, RZ, -R18 ;  /* 0x000000ffff037224 */ /* 0x000fe400078e0a12 */
[----:B------:R-:W-:-:S06]  /*0700*/  IMAD.MOV.U32 R2, RZ, RZ, RZ ;  /* 0x000000ffff027224 */ /* 0x000fcc00078e00ff */
[----:B------:R-:W-:Y:S02]  /*0710*/  DFMA R2, R12, -R2, R14 ;  /* 0x800000020c02722b */ /* 0x000fe4000000000e */
[----:B------:R-:W-:-:S04]  /*0720*/  DMUL.RP R14, R14, R16 ;  /* 0x000000100e0e7228 */ /* 0x000fc80000008000 */
[----:B------:R-:W-:-:S04]  /*0730*/  IADD3 R2, PT, PT, -R18, -0x43300000, RZ ;  /* 0xbcd0000012027810 */ /* 0x000fc80007ffe1ff */
[----:B------:R-:W-:Y:S02]  /*0740*/  FSETP.NEU.AND P0, PT, |R3|, R2, PT ;  /* 0x000000020300720b */ /* 0x000fe40003f0d200 */
[----:B------:R-:W-:Y:S02]  /*0750*/  LOP3.LUT R11, R15, R11, RZ, 0x3c, !PT ;  /* 0x0000000b0f0b7212 */ /* 0x000fe400078e3cff */
[----:B------:R-:W-:Y:S02]  /*0760*/  FSEL R12, R14, R12, !P0 ;  /* 0x0000000c0e0c7208 */ /* 0x000fe40004000000 */
[----:B------:R-:W-:Y:S01]  /*0770*/  FSEL R13, R11, R13, !P0 ;  /* 0x0000000d0b0d7208 */ /* 0x000fe20004000000 */
[----:B------:R-:W-:Y:S06]  /*0780*/  BRA `(.L_x_4) ;  /* 0x0000000000547947 */ /* 0x000fec0003800000 */
.L_x_3:
[----:B------:R-:W-:-:S14]  /*0790*/  DSETP.NAN.AND P0, PT, R4, R4, PT ;  /* 0x000000040400722a */ /* 0x000fdc0003f08000 */
[----:B------:R-:W-:Y:S05]  /*07a0*/  @P0 BRA `(.L_x_5) ;  /* 0x0000000000440947 */ /* 0x000fea0003800000 */
[----:B------:R-:W-:-:S14]  /*07b0*/  DSETP.NAN.AND P0, PT, R10, R10, PT ;  /* 0x0000000a0a00722a */ /* 0x000fdc0003f08000 */
[----:B------:R-:W-:Y:S05]  /*07c0*/  @P0 BRA `(.L_x_6) ;  /* 0x0000000000300947 */ /* 0x000fea0003800000 */
[----:B------:R-:W-:Y:S01]  /*07d0*/  ISETP.NE.AND P0, PT, R20, R21, PT ;  /* 0x000000151400720c */ /* 0x000fe20003f05270 */
[----:B------:R-:W-:Y:S02]  /*07e0*/  IMAD.MOV.U32 R12, RZ, RZ, 0x0 ;  /* 0x00000000ff0c7424 */ /* 0x000fe400078e00ff */
[----:B------:R-:W-:-:S10]  /*07f0*/  IMAD.MOV.U32 R13, RZ, RZ, -0x80000 ;  /* 0xfff80000ff0d7424 */ /* 0x000fd400078e00ff */
[----:B------:R-:W-:Y:S05]  /*0800*/  @!P0 BRA `(.L_x_4) ;  /* 0x0000000000348947 */ /* 0x000fea0003800000 */
[----:B------:R-:W-:Y:S02]  /*0810*/  ISETP.NE.AND P0, PT, R20, 0x7ff00000, PT ;  /* 0x7ff000001400780c */ /* 0x000fe40003f05270 */
[----:B------:R-:W-:Y:S02]  /*0820*/  LOP3.LUT R13, R5, 0x80000000, R11, 0x48, !PT ;  /* 0x80000000050d7812 */ /* 0x000fe400078e480b */
[----:B------:R-:W-:-:S13]  /*0830*/  ISETP.EQ.OR P0, PT, R21, RZ, !P0 ;  /* 0x000000ff1500720c */ /* 0x000fda0004702670 */
[----:B------:R-:W-:Y:S01]  /*0840*/  @P0 LOP3.LUT R2, R13, 0x7ff00000, RZ, 0xfc, !PT ;  /* 0x7ff000000d020812 */ /* 0x000fe200078efcff */
[----:B------:R-:W-:Y:S02]  /*0850*/  @!P0 IMAD.MOV.U32 R12, RZ, RZ, RZ ;  /* 0x000000ffff0c8224 */ /* 0x000fe400078e00ff */
[----:B------:R-:W-:Y:S02]  /*0860*/  @P0 IMAD.MOV.U32 R12, RZ, RZ, RZ ;  /* 0x000000ffff0c0224 */ /* 0x000fe400078e00ff */
[----:B------:R-:W-:Y:S01]  /*0870*/  @P0 IMAD.MOV.U32 R13, RZ, RZ, R2 ;  /* 0x000000ffff0d0224 */ /* 0x000fe200078e0002 */
[----:B------:R-:W-:Y:S06]  /*0880*/  BRA `(.L_x_4) ;  /* 0x0000000000147947 */ /* 0x000fec0003800000 */
.L_x_6:
[----:B------:R-:W-:Y:S01]  /*0890*/  LOP3.LUT R13, R11, 0x80000, RZ, 0xfc, !PT ;  /* 0x000800000b0d7812 */ /* 0x000fe200078efcff */
[----:B------:R-:W-:Y:S01]  /*08a0*/  IMAD.MOV.U32 R12, RZ, RZ, R10 ;  /* 0x000000ffff0c7224 */ /* 0x000fe200078e000a */
[----:B------:R-:W-:Y:S06]  /*08b0*/  BRA `(.L_x_4) ;  /* 0x0000000000087947 */ /* 0x000fec0003800000 */
.L_x_5:
[----:B------:R-:W-:Y:S01]  /*08c0*/  LOP3.LUT R13, R5, 0x80000, RZ, 0xfc, !PT ;  /* 0x00080000050d7812 */ /* 0x000fe200078efcff */
[----:B------:R-:W-:-:S07]  /*08d0*/  IMAD.MOV.U32 R12, RZ, RZ, R4 ;  /* 0x000000ffff0c7224 */ /* 0x000fce00078e0004 */
.L_x_4:
[----:B------:R-:W-:Y:S05]  /*08e0*/  BSYNC.RECONVERGENT B1 ;  /* 0x0000000000017941 */ /* 0x000fea0003800200 */
.L_x_2:
[----:B------:R-:W-:Y:S02]  /*08f0*/  IMAD.MOV.U32 R2, RZ, RZ, R0 ;  /* 0x000000ffff027224 */ /* 0x000fe400078e0000 */
[----:B------:R-:W-:-:S04]  /*0900*/  IMAD.MOV.U32 R3, RZ, RZ, 0x0 ;  /* 0x00000000ff037424 */ /* 0x000fc800078e00ff */
[----:B------:R-:W-:Y:S05]  /*0910*/  RET.REL.NODEC R2 `(_Z11error_check3GFS) ;  /* 0xfffffff402b87950 */ /* 0x000fea0003c3ffff */
.L_x_7:
[----:B------:R-:W-:-:S00]  /*0920*/  BRA `(.L_x_7) ;  /* 0xfffffffc00fc7947 */ /* 0x000fc0000383ffff */
[----:B------:R-:W-:-:S00]  /*0930*/  NOP ;  /* 0x0000000000007918 */ /* 0x000fc00000000000 */
        /* <DEDUP_REMOVED lines=12> */
.L_x_10:


//--------------------- .text._Z4copy3GFS         --------------------------
	.section	.text._Z4copy3GFS,"ax",@progbits
	.align	128
        .global         _Z4copy3GFS
        .type           _Z4copy3GFS,@function
        .size           _Z4copy3GFS,(.L_x_12 - _Z4copy3GFS)
        .other          _Z4copy3GFS,@"STO_CUDA_ENTRY STV_DEFAULT"
_Z4copy3GFS:
.text._Z4copy3GFS:
        /* <DEDUP_REMOVED lines=11> */
[----:B------:R-:W1:Y:S07]  /*00b0*/  LDCU.64 UR4, c[0x0][0x358] ;  /* 0x00006b00ff0477ac */ /* 0x000e6e0008000a00 */
[----:B------:R-:W2:Y:S01]  /*00c0*/  LDC.64 R4, c[0x0][0x398] ;  /* 0x0000e600ff047b82 */ /* 0x000ea20000000a00 */
[----:B0-----:R-:W-:-:S06]  /*00d0*/  IMAD.WIDE.U32 R2, R7, 0x8, R2 ;  /* 0x0000000807027825 */ /* 0x001fcc00078e0002 */
[----:B-1----:R-:W3:Y:S01]  /*00e0*/  LDG.E.64 R2, desc[UR4][R2.64] ;  /* 0x0000000402027981 */ /* 0x002ee2000c1e1b00 */
[----:B--2---:R-:W-:-:S05]  /*00f0*/  IMAD.WIDE.U32 R4, R7, 0x8, R4 ;  /* 0x0000000807047825 */ /* 0x004fca00078e0004 */
[----:B---3--:R-:W-:Y:S01]  /*0100*/  STG.E.64 desc[UR4][R4.64], R2 ;  /* 0x0000000204007986 */ /* 0x008fe2000c101b04 */
[----:B------:R-:W-:Y:S05]  /*0110*/  EXIT ;  /* 0x000000000000794d */ /* 0x000fea0003800000 */
.L_x_8:
        /* <DEDUP_REMOVED lines=14> */
.L_x_12:


//--------------------- .text._Z12gauss_seidel3GFS --------------------------
	.section	.text._Z12gauss_seidel3GFS,"ax",@progbits
	.align	128
        .global         _Z12gauss_seidel3GFS
        .type           _Z12gauss_seidel3GFS,@function
        .size           _Z12gauss_seidel3GFS,(.L_x_13 - _Z12gauss_seidel3GFS)
        .other          _Z12gauss_seidel3GFS,@"STO_CUDA_ENTRY STV_DEFAULT"
_Z12gauss_seidel3GFS:
.text._Z12gauss_seidel3GFS:
        /* <DEDUP_REMOVED lines=12> */
[C---:B------:R-:W-:Y:S01]  /*00c0*/  IADD3 R7, PT, PT, R13.reuse, -0x1, RZ ;  /* 0xffffffff0d077810 */ /* 0x040fe20007ffe0ff */
[----:B------:R-:W2:Y:S05]  /*00d0*/  LDCU.64 UR6, c[0x0][0x388] ;  /* 0x00007100ff0677ac */ /* 0x000eaa0008000a00 */
[----:B------:R-:W3:Y:S08]  /*00e0*/  LDC.64 R8, c[0x0][0x3a8] ;  /* 0x0000ea00ff087b82 */ /* 0x000ef00000000a00 */
[----:B------:R-:W4:Y:S01]  /*00f0*/  LDC.64 R10, c[0x0][0x3a0] ;  /* 0x0000e800ff0a7b82 */ /* 0x000f220000000a00 */
[----:B0-----:R-:W-:-:S04]  /*0100*/  IMAD.WIDE.U32 R2, R13, 0x8, R4 ;  /* 0x000000080d027825 */ /* 0x001fc800078e0004 */
[----:B------:R-:W-:Y:S02]  /*0110*/  IMAD.WIDE.U32 R4, R7, 0x8, R4 ;  /* 0x0000000807047825 */ /* 0x000fe400078e0004 */
[----:B-1----:R-:W5:Y:S02]  /*0120*/  LDG.E.64 R2, desc[UR4][R2.64+0x8] ;  /* 0x0000080402027981 */ /* 0x002f64000c1e1b00 */
[C---:B---3--:R-:W-:Y:S02]  /*0130*/  IMAD.WIDE.U32 R8, R13.reuse, 0x8, R8 ;  /* 0x000000080d087825 */ /* 0x048fe400078e0008 */
[----:B------:R-:W5:Y:S04]  /*0140*/  LDG.E.64 R4, desc[UR4][R4.64] ;  /* 0x0000000404047981 */ /* 0x000f68000c1e1b00 */
[----:B------:R-:W2:Y:S01]  /*0150*/  LDG.E.64 R8, desc[UR4][R8.64] ;  /* 0x0000000408087981 */ /* 0x000ea2000c1e1b00 */
[----:B----4-:R-:W-:Y:S01]  /*0160*/  IMAD.WIDE.U32 R10, R13, 0x8, R10 ;  /* 0x000000080d0a7825 */ /* 0x010fe200078e000a */
[----:B-----5:R-:W-:-:S08]  /*0170*/  DADD R6, R2, R4 ;  /* 0x0000000002067229 */ /* 0x020fd00000000004 */
[----:B--2---:R-:W-:-:S08]  /*0180*/  DFMA R6, -R8, UR6, R6 ;  /* 0x0000000608067c2b */ /* 0x004fd00008000106 */
[----:B------:R-:W-:-:S07]  /*0190*/  DMUL R6, R6, 0.5 ;  /* 0x3fe0000006067828 */ /* 0x000fce0000000000 */
[----:B------:R-:W-:Y:S01]  /*01a0*/  STG.E.64 desc[UR4][R10.64], R6 ;  /* 0x000000060a007986 */ /* 0x000fe2000c101b04 */
[----:B------:R-:W-:Y:S05]  /*01b0*/  EXIT ;  /* 0x000000000000794d */ /* 0x000fea0003800000 */
.L_x_9:
        /* <DEDUP_REMOVED lines=12> */
.L_x_13:


//--------------------- .nv.shared.reserved.0     --------------------------
	.section	.nv.shared.reserved.0,"aw",@nobits
	.weak		__nv_reservedSMEM_offset_0_alias
	.size		__nv_reservedSMEM_offset_0_alias, 0, 64
	.other		__nv_reservedSMEM_offset_0_alias,@"STO_CUDA_RESERVED_SHARED STV_DEFAULT"
__nv_reservedSMEM_offset_0_alias:
	.zero		0
	.zero		64


//--------------------- .nv.constant0._Z11error_check3GFS --------------------------
	.section	.nv.constant0._Z11error_check3GFS,"a",@progbits
	.sectionflags	@""
	.align	4
.nv.constant0._Z11error_check3GFS:
	.zero		952


//--------------------- .nv.constant0._Z4copy3GFS --------------------------
	.section	.nv.constant0._Z4copy3GFS,"a",@progbits
	.sectionflags	@""
	.align	4
.nv.constant0._Z4copy3GFS:
	.zero		952


//--------------------- .nv.constant0._Z12gauss_seidel3GFS --------------------------
	.section	.nv.constant0._Z12gauss_seidel3GFS,"a",@progbits
	.sectionflags	@""
	.align	4
.nv.constant0._Z12gauss_seidel3GFS:
	.zero		952


//--------------------- SYMBOLS --------------------------

	.type		.nv.reservedSmem.offset0,@object
	.size		.nv.reservedSmem.offset0,0x4
